//
// Generated by NVIDIA NVVM Compiler
//
// Compiler Build ID: CL-36424714
// Cuda compilation tools, release 13.0, V13.0.88
// Based on NVVM 20.0.0
//

.version 9.0
.target sm_100
.address_size 64

	// .globl	_Z14two_sum_kernelPiiiS_S_

.visible .entry _Z14two_sum_kernelPiiiS_S_(
	.param .u64 .ptr .align 1 _Z14two_sum_kernelPiiiS_S__param_0,
	.param .u32 _Z14two_sum_kernelPiiiS_S__param_1,
	.param .u32 _Z14two_sum_kernelPiiiS_S__param_2,
	.param .u64 .ptr .align 1 _Z14two_sum_kernelPiiiS_S__param_3,
	.param .u64 .ptr .align 1 _Z14two_sum_kernelPiiiS_S__param_4
)
{
	.reg .pred 	%p<6>;
	.reg .b32 	%r<15>;
	.reg .b64 	%rd<11>;

	ld.param.u64 	%rd5, [_Z14two_sum_kernelPiiiS_S__param_0];
	ld.param.u32 	%r4, [_Z14two_sum_kernelPiiiS_S__param_1];
	ld.param.u32 	%r5, [_Z14two_sum_kernelPiiiS_S__param_2];
	ld.param.u64 	%rd4, [_Z14two_sum_kernelPiiiS_S__param_3];
	ld.param.u64 	%rd6, [_Z14two_sum_kernelPiiiS_S__param_4];
	cvta.to.global.u64 	%rd1, %rd5;
	cvta.to.global.u64 	%rd2, %rd6;
	mov.u32 	%r6, %tid.x;
	mov.u32 	%r7, %ctaid.x;
	mov.u32 	%r8, %ntid.x;
	mad.lo.s32 	%r1, %r7, %r8, %r6;
	setp.ge.s32 	%p1, %r1, %r4;
	@%p1 bra 	$L__BB0_7;
	ld.global.u32 	%r9, [%rd2];
	setp.eq.s32 	%p2, %r9, 1;
	@%p2 bra 	$L__BB0_7;
	mul.wide.s32 	%rd7, %r1, 4;
	add.s64 	%rd3, %rd1, %rd7;
	mov.u32 	%r14, %r1;
$L__BB0_3:
	add.s32 	%r3, %r14, 1;
	setp.ge.s32 	%p3, %r3, %r4;
	@%p3 bra 	$L__BB0_7;
	ld.global.u32 	%r10, [%rd3];
	mul.wide.s32 	%rd8, %r14, 4;
	add.s64 	%rd9, %rd1, %rd8;
	ld.global.u32 	%r11, [%rd9+4];
	add.s32 	%r12, %r11, %r10;
	setp.ne.s32 	%p4, %r12, %r5;
	mov.u32 	%r14, %r3;
	@%p4 bra 	$L__BB0_3;
	atom.global.exch.b32 	%r13, [%rd2], 1;
	setp.ne.s32 	%p5, %r13, 0;
	@%p5 bra 	$L__BB0_7;
	cvta.to.global.u64 	%rd10, %rd4;
	st.global.u32 	[%rd10], %r1;
	st.global.u32 	[%rd10+4], %r3;
$L__BB0_7:
	ret;

}


// ===== COMPILED SASS (sm_100) =====

	.target	sm_100

	.elftype	@"ET_EXEC"


//--------------------- .note.nv.tkinfo           --------------------------
	.section	.note.nv.tkinfo,"",@"SHT_NOTE"
	.sectionflags	@"SHF_NOTE_NV_TKINFO"
	.tkinfo
        /*0018*/ 	.word	0x00000002
        /*0030*/ 	.string	""
        /*0030*/ 	.string	"ptxas"
        /*0030*/ 	.string	"Cuda compilation tools, release 13.0, V13.0.88"
        /*0030*/ 	.string	"Build cuda_13.0.r13.0/compiler.36424714_0"
        /*0030*/ 	.string	"-arch sm_100 -m 64 "



//--------------------- .note.nv.cuinfo           --------------------------
	.section	.note.nv.cuinfo,"",@"SHT_NOTE"
	.sectionflags	@"SHF_NOTE_NV_CUINFO"
        /*0018*/ 	.short	0x0002
        /*001a*/ 	.short	0x0064
        /*001c*/ 	.short	0x0082
	.zero		2


//--------------------- .nv.info                  --------------------------
	.section	.nv.info,"",@"SHT_CUDA_INFO"
	.align	4


	//----- nvinfo : EIATTR_REGCOUNT
	.align		4
        /*0000*/ 	.byte	0x04, 0x2f
        /*0002*/ 	.short	(.L_1 - .L_0)
	.align		4
.L_0:
        /*0004*/ 	.word	index@(_Z14two_sum_kernelPiiiS_S_)
        /*0008*/ 	.word	0x00000010


	//----- nvinfo : EIATTR_FRAME_SIZE
	.align		4
.L_1:
        /*000c*/ 	.byte	0x04, 0x11
        /*000e*/ 	.short	(.L_3 - .L_2)
	.align		4
.L_2:
        /*0010*/ 	.word	index@(_Z14two_sum_kernelPiiiS_S_)
        /*0014*/ 	.word	0x00000000


	//----- nvinfo : EIATTR_MIN_STACK_SIZE
	.align		4
.L_3:
        /*0018*/ 	.byte	0x04, 0x12
        /*001a*/ 	.short	(.L_5 - .L_4)
	.align		4
.L_4:
        /*001c*/ 	.word	index@(_Z14two_sum_kernelPiiiS_S_)
        /*0020*/ 	.word	0x00000000
.L_5:


//--------------------- .nv.compat                --------------------------
	.section	.nv.compat,"",@"SHT_CUDA_COMPAT_INFO"
	.align	4
        /*0000*/ 	.byte	0x02, 0x09, 0x00, 0x00, 0x02, 0x02, 0x01, 0x00, 0x02, 0x05, 0x05, 0x00, 0x03, 0x07, 0x01, 0x01
        /*0010*/ 	.byte	0x02, 0x03, 0x00, 0x00, 0x02, 0x06, 0x01, 0x00, 0x04, 0x0b, 0x08, 0x00, 0x09, 0x00, 0x00, 0x00
        /*0020*/ 	.byte	0x00, 0x00, 0x00, 0x00


//--------------------- .nv.info._Z14two_sum_kernelPiiiS_S_ --------------------------
	.section	.nv.info._Z14two_sum_kernelPiiiS_S_,"",@"SHT_CUDA_INFO"
	.sectionflags	@""
	.align	4


	//----- nvinfo : EIATTR_CUDA_API_VERSION
	.align		4
        /*0000*/ 	.byte	0x04, 0x37
        /*0002*/ 	.short	(.L_7 - .L_6)
.L_6:
        /*0004*/ 	.word	0x00000082


	//----- nvinfo : EIATTR_KPARAM_INFO
	.align		4
.L_7:
        /*0008*/ 	.byte	0x04, 0x17
        /*000a*/ 	.short	(.L_9 - .L_8)
.L_8:
        /*000c*/ 	.word	0x00000000
        /*0010*/ 	.short	0x0004
        /*0012*/ 	.short	0x0018
        /*0014*/ 	.byte	0x00, 0xf5, 0x21, 0x00


	//----- nvinfo : EIATTR_KPARAM_INFO
	.align		4
.L_9:
        /*0018*/ 	.byte	0x04, 0x17
        /*001a*/ 	.short	(.L_11 - .L_10)
.L_10:
        /*001c*/ 	.word	0x00000000
        /*0020*/ 	.short	0x0003
        /*0022*/ 	.short	0x0010
        /*0024*/ 	.byte	0x00, 0xf5, 0x21, 0x00


	//----- nvinfo : EIATTR_KPARAM_INFO
	.align		4
.L_11:
        /*0028*/ 	.byte	0x04, 0x17
        /*002a*/ 	.short	(.L_13 - .L_12)
.L_12:
        /*002c*/ 	.word	0x00000000
        /*0030*/ 	.short	0x0002
        /*0032*/ 	.short	0x000c
        /*0034*/ 	.byte	0x00, 0xf0, 0x11, 0x00


	//----- nvinfo : EIATTR_KPARAM_INFO
	.align		4
.L_13:
        /*0038*/ 	.byte	0x04, 0x17
        /*003a*/ 	.short	(.L_15 - .L_14)
.L_14:
        /*003c*/ 	.word	0x00000000
        /*0040*/ 	.short	0x0001
        /*0042*/ 	.short	0x0008
        /*0044*/ 	.byte	0x00, 0xf0, 0x11, 0x00


	//----- nvinfo : EIATTR_KPARAM_INFO
	.align		4
.L_15:
        /*0048*/ 	.byte	0x04, 0x17
        /*004a*/ 	.short	(.L_17 - .L_16)
.L_16:
        /*004c*/ 	.word	0x00000000
        /*0050*/ 	.short	0x0000
        /*0052*/ 	.short	0x0000
        /*0054*/ 	.byte	0x00, 0xf5, 0x21, 0x00


	//----- nvinfo : EIATTR_SPARSE_MMA_MASK
	.align		4
.L_17:
        /*0058*/ 	.byte	0x03, 0x50
        /*005a*/ 	.short	0x0000


	//----- nvinfo : EIATTR_MAXREG_COUNT
	.align		4
        /*005c*/ 	.byte	0x03, 0x1b
        /*005e*/ 	.short	0x00ff


	//----- nvinfo : EIATTR_MERCURY_ISA_VERSION
	.align		4
        /*0060*/ 	.byte	0x03, 0x5f
        /*0062*/ 	.short	0x0101


	//----- nvinfo : EIATTR_VRC_CTA_INIT_COUNT
	.align		4
        /*0064*/ 	.byte	0x02, 0x4a
	.zero		1
	.zero		1


	//----- nvinfo : EIATTR_EXIT_INSTR_OFFSETS
	.align		4
        /*0068*/ 	.byte	0x04, 0x1c
        /*006a*/ 	.short	(.L_19 - .L_18)


	//   ....[0]....
.L_18:
        /*006c*/ 	.word	0x00000070


	//   ....[1]....
        /*0070*/ 	.word	0x000000c0


	//   ....[2]....
        /*0074*/ 	.word	0x00000160


	//   ....[3]....
        /*0078*/ 	.word	0x00000230


	//   ....[4]....
        /*007c*/ 	.word	0x00000270


	//----- nvinfo : EIATTR_CRS_STACK_SIZE
	.align		4
.L_19:
        /*0080*/ 	.byte	0x04, 0x1e
        /*0082*/ 	.short	(.L_21 - .L_20)
.L_20:
        /*0084*/ 	.word	0x00000000


	//----- nvinfo : EIATTR_CBANK_PARAM_SIZE
	.align		4
.L_21:
        /*0088*/ 	.byte	0x03, 0x19
        /*008a*/ 	.short	0x0020


	//----- nvinfo : EIATTR_PARAM_CBANK
	.align		4
        /*008c*/ 	.byte	0x04, 0x0a
        /*008e*/ 	.short	(.L_23 - .L_22)
	.align		4
.L_22:
        /*0090*/ 	.word	index@(.nv.constant0._Z14two_sum_kernelPiiiS_S_)
        /*0094*/ 	.short	0x0380
        /*0096*/ 	.short	0x0020


	//----- nvinfo : EIATTR_SW_WAR
	.align		4
.L_23:
        /*0098*/ 	.byte	0x04, 0x36
        /*009a*/ 	.short	(.L_25 - .L_24)
.L_24:
        /*009c*/ 	.word	0x00000008
.L_25:


//--------------------- .nv.callgraph             --------------------------
	.section	.nv.callgraph,"",@"SHT_CUDA_CALLGRAPH"
	.align	4
	.sectionentsize	8
	.align		4
        /*0000*/ 	.word	0x00000000
	.align		4
        /*0004*/ 	.word	0xffffffff
	.align		4
        /*0008*/ 	.word	0x00000000
	.align		4
        /*000c*/ 	.word	0xfffffffe
	.align		4
        /*0010*/ 	.word	0x00000000
	.align		4
        /*0014*/ 	.word	0xfffffffd
	.align		4
        /*0018*/ 	.word	0x00000000
	.align		4
        /*001c*/ 	.word	0xfffffffc


//--------------------- .text._Z14two_sum_kernelPiiiS_S_ --------------------------
	.section	.text._Z14two_sum_kernelPiiiS_S_,"ax",@progbits
	.align	128
        .global         _Z14two_sum_kernelPiiiS_S_
        .type           _Z14two_sum_kernelPiiiS_S_,@function
        .size           _Z14two_sum_kernelPiiiS_S_,(.L_x_3 - _Z14two_sum_kernelPiiiS_S_)
        .other          _Z14two_sum_kernelPiiiS_S_,@"STO_CUDA_ENTRY STV_DEFAULT"
_Z14two_sum_kernelPiiiS_S_:
.text._Z14two_sum_kernelPiiiS_S_:
[----:B------:R-:W-:Y:S01]  /*0000*/  LDC R1, c[0x0][0x37c] ;  /* 0x0000df00ff017b82 */ /* 0x000fe20000000800 */
[----:B------:R-:W0:Y:S07]  /*0010*/  S2R R9, SR_TID.X ;  /* 0x0000000000097919 */ /* 0x000e2e0000002100 */
[----:B------:R-:W0:Y:S01]  /*0020*/  S2UR UR4, SR_CTAID.X ;  /* 0x00000000000479c3 */ /* 0x000e220000002500 */
[----:B------:R-:W1:Y:S07]  /*0030*/  LDCU UR5, c[0x0][0x388] ;  /* 0x00007100ff0577ac */ /* 0x000e6e0008000800 */
[----:B------:R-:W0:Y:S02]  /*0040*/  LDC R0, c[0x0][0x360] ;  /* 0x0000d800ff007b82 */ /* 0x000e240000000800 */
[----:B0-----:R-:W-:-:S05]  /*0050*/  IMAD R9, R0, UR4, R9 ;  /* 0x0000000400097c24 */ /* 0x001fca000f8e0209 */
[----:B-1----:R-:W-:-:S13]  /*0060*/  ISETP.GE.AND P0, PT, R9, UR5, PT ;  /* 0x0000000509007c0c */ /* 0x002fda000bf06270 */
[----:B------:R-:W-:Y:S05]  /*0070*/  @P0 EXIT ;  /* 0x000000000000094d */ /* 0x000fea0003800000 */
[----:B------:R-:W0:Y:S01]  /*0080*/  LDC.64 R2, c[0x0][0x398] ;  /* 0x0000e600ff027b82 */ /* 0x000e220000000a00 */
[----:B------:R-:W0:Y:S02]  /*0090*/  LDCU.64 UR4, c[0x0][0x358] ;  /* 0x00006b00ff0477ac */ /* 0x000e240008000a00 */
[----:B0-----:R-:W2:Y:S02]  /*00a0*/  LDG.E R2, desc[UR4][R2.64] ;  /* 0x0000000402027981 */ /* 0x001ea4000c1e1900 */
[----:B--2---:R-:W-:-:S13]  /*00b0*/  ISETP.NE.AND P0, PT, R2, 0x1, PT ;  /* 0x000000010200780c */ /* 0x004fda0003f05270 */
[----:B------:R-:W-:Y:S05]  /*00c0*/  @!P0 EXIT ;  /* 0x000000000000894d */ /* 0x000fea0003800000 */
[----:B------:R-:W0:Y:S01]  /*00d0*/  LDC.64 R2, c[0x0][0x380] ;  /* 0x0000e000ff027b82 */ /* 0x000e220000000a00 */
[----:B------:R-:W-:Y:S01]  /*00e0*/  BSSY.RECONVERGENT B0, `(.L_x_0) ;  /* 0x0000010000007945 */ /* 0x000fe20003800200 */
[----:B------:R-:W-:Y:S01]  /*00f0*/  IMAD.MOV.U32 R11, RZ, RZ, R9 ;  /* 0x000000ffff0b7224 */ /* 0x000fe200078e0009 */
[----:B------:R-:W1:Y:S01]  /*0100*/  LDCU UR7, c[0x0][0x388] ;  /* 0x00007100ff0777ac */ /* 0x000e620008000800 */
[----:B------:R-:W2:Y:S04]  /*0110*/  LDCU UR6, c[0x0][0x38c] ;  /* 0x00007180ff0677ac */ /* 0x000ea80008000800 */
[----:B------:R-:W3:Y:S01]  /*0120*/  LDC.64 R6, c[0x0][0x380] ;  /* 0x0000e000ff067b82 */ /* 0x000ee20000000a00 */
[----:B012---:R-:W-:-:S07]  /*0130*/  IMAD.WIDE R2, R9, 0x4, R2 ;  /* 0x0000000409027825 */ /* 0x007fce00078e0202 */
.L_x_1:
[----:B------:R-:W-:-:S04]  /*0140*/  IADD3 R13, PT, PT, R11, 0x1, RZ ;  /* 0x000000010b0d7810 */ /* 0x000fc80007ffe0ff */
[----:B------:R-:W-:-:S13]  /*0150*/  ISETP.GE.AND P0, PT, R13, UR7, PT ;  /* 0x000000070d007c0c */ /* 0x000fda000bf06270 */
[----:B------:R-:W-:Y:S05]  /*0160*/  @P0 EXIT ;  /* 0x000000000000094d */ /* 0x000fea0003800000 */
[----:B---3--:R-:W-:Y:S01]  /*0170*/  IMAD.WIDE R4, R11, 0x4, R6 ;  /* 0x000000040b047825 */ /* 0x008fe200078e0206 */
[----:B------:R-:W2:Y:S05]  /*0180*/  LDG.E R0, desc[UR4][R2.64] ;  /* 0x0000000402007981 */ /* 0x000eaa000c1e1900 */
[----:B------:R-:W2:Y:S01]  /*0190*/  LDG.E R5, desc[UR4][R4.64+0x4] ;  /* 0x0000040404057981 */ /* 0x000ea2000c1e1900 */
[----:B------:R-:W-:Y:S01]  /*01a0*/  MOV R11, R13 ;  /* 0x0000000d000b7202 */ /* 0x000fe20000000f00 */
[----:B--2---:R-:W-:-:S05]  /*01b0*/  IMAD.IADD R0, R0, 0x1, R5 ;  /* 0x0000000100007824 */ /* 0x004fca00078e0205 */
[----:B------:R-:W-:-:S13]  /*01c0*/  ISETP.NE.AND P0, PT, R0, UR6, PT ;  /* 0x0000000600007c0c */ /* 0x000fda000bf05270 */
[----:B------:R-:W-:Y:S05]  /*01d0*/  @P0 BRA `(.L_x_1) ;  /* 0xfffffffc00d80947 */ /* 0x000fea000383ffff */
[----:B------:R-:W-:Y:S05]  /*01e0*/  BSYNC.RECONVERGENT B0 ;  /* 0x0000000000007941 */ /* 0x000fea0003800200 */
.L_x_0:
[----:B------:R-:W0:Y:S01]  /*01f0*/  LDC.64 R2, c[0x0][0x398] ;  /* 0x0000e600ff027b82 */ /* 0x000e220000000a00 */
[----:B------:R-:W-:-:S05]  /*0200*/  IMAD.MOV.U32 R5, RZ, RZ, 0x1 ;  /* 0x00000001ff057424 */ /* 0x000fca00078e00ff */
[----:B0-----:R-:W2:Y:S02]  /*0210*/  ATOMG.E.EXCH.STRONG.GPU PT, R2, desc[UR4][R2.64], R5 ;  /* 0x80000005020279a8 */ /* 0x001ea4000c1ef104 */
[----:B--2---:R-:W-:-:S13]  /*0220*/  ISETP.NE.AND P0, PT, R2, RZ, PT ;  /* 0x000000ff0200720c */ /* 0x004fda0003f05270 */
[----:B------:R-:W-:Y:S05]  /*0230*/  @P0 EXIT ;  /* 0x000000000000094d */ /* 0x000fea0003800000 */
[----:B------:R-:W0:Y:S02]  /*0240*/  LDC.64 R2, c[0x0][0x390] ;  /* 0x0000e400ff027b82 */ /* 0x000e240000000a00 */
[----:B0-----:R-:W-:Y:S04]  /*0250*/  STG.E desc[UR4][R2.64], R9 ;  /* 0x0000000902007986 */ /* 0x001fe8000c101904 */
[----:B------:R-:W-:Y:S01]  /*0260*/  STG.E desc[UR4][R2.64+0x4], R13 ;  /* 0x0000040d02007986 */ /* 0x000fe2000c101904 */
[----:B------:R-:W-:Y:S05]  /*0270*/  EXIT ;  /* 0x000000000000794d */ /* 0x000fea0003800000 */
.L_x_2:
[----:B------:R-:W-:-:S00]  /*0280*/  BRA `(.L_x_2) ;  /* 0xfffffffc00fc7947 */ /* 0x000fc0000383ffff */
[----:B------:R-:W-:-:S00]  /*0290*/  NOP ;  /* 0x0000000000007918 */ /* 0x000fc00000000000 */
        /* <DEDUP_REMOVED lines=14> */
.L_x_3:


//--------------------- .nv.shared.reserved.0     --------------------------
	.section	.nv.shared.reserved.0,"aw",@nobits
	.weak		__nv_reservedSMEM_offset_0_alias
	.size		__nv_reservedSMEM_offset_0_alias, 0, 64
	.other		__nv_reservedSMEM_offset_0_alias,@"STO_CUDA_RESERVED_SHARED STV_DEFAULT"
__nv_reservedSMEM_offset_0_alias:
	.zero		0
	.zero		64


//--------------------- .nv.constant0._Z14two_sum_kernelPiiiS_S_ --------------------------
	.section	.nv.constant0._Z14two_sum_kernelPiiiS_S_,"a",@progbits
	.sectionflags	@""
	.align	4
.nv.constant0._Z14two_sum_kernelPiiiS_S_:
	.zero		928


//--------------------- SYMBOLS --------------------------

	.type		.nv.reservedSmem.offset0,@object
	.size		.nv.reservedSmem.offset0,0x4
